//
// Generated by NVIDIA NVVM Compiler
//
// Compiler Build ID: CL-36424714
// Cuda compilation tools, release 13.0, V13.0.88
// Based on NVVM 20.0.0
//

.version 9.0
.target sm_100
.address_size 64

	// .globl	mandelbrot

.visible .entry mandelbrot(
	.param .u64 .ptr .align 1 mandelbrot_param_0,
	.param .u32 mandelbrot_param_1,
	.param .u32 mandelbrot_param_2,
	.param .u32 mandelbrot_param_3,
	.param .f32 mandelbrot_param_4,
	.param .f32 mandelbrot_param_5,
	.param .f32 mandelbrot_param_6,
	.param .f32 mandelbrot_param_7
)
{
	.reg .pred 	%p<9>;
	.reg .b16 	%rs<2>;
	.reg .b32 	%r<23>;
	.reg .b32 	%f<39>;
	.reg .b64 	%rd<7>;

	ld.param.u64 	%rd2, [mandelbrot_param_0];
	ld.param.u32 	%r7, [mandelbrot_param_1];
	ld.param.u32 	%r10, [mandelbrot_param_2];
	ld.param.u32 	%r9, [mandelbrot_param_3];
	ld.param.f32 	%f11, [mandelbrot_param_4];
	ld.param.f32 	%f12, [mandelbrot_param_5];
	ld.param.f32 	%f13, [mandelbrot_param_6];
	ld.param.f32 	%f14, [mandelbrot_param_7];
	cvta.to.global.u64 	%rd1, %rd2;
	mov.u32 	%r11, %ctaid.x;
	mov.u32 	%r12, %ntid.x;
	mov.u32 	%r13, %tid.x;
	mad.lo.s32 	%r1, %r11, %r12, %r13;
	mov.u32 	%r14, %ctaid.y;
	mov.u32 	%r15, %ntid.y;
	mov.u32 	%r16, %tid.y;
	mad.lo.s32 	%r17, %r14, %r15, %r16;
	setp.ge.s32 	%p1, %r1, %r7;
	setp.ge.s32 	%p2, %r17, %r10;
	or.pred  	%p3, %p1, %p2;
	@%p3 bra 	$L__BB0_7;
	sub.f32 	%f15, %f12, %f11;
	cvt.rn.f32.s32 	%f16, %r1;
	mul.f32 	%f17, %f15, %f16;
	cvt.rn.f32.s32 	%f18, %r7;
	add.f32 	%f19, %f18, 0fBF800000;
	div.rn.f32 	%f20, %f17, %f19;
	add.f32 	%f1, %f11, %f20;
	sub.f32 	%f21, %f14, %f13;
	cvt.rn.f32.u32 	%f22, %r17;
	mul.f32 	%f23, %f21, %f22;
	cvt.rn.f32.u32 	%f24, %r10;
	add.f32 	%f25, %f24, 0fBF800000;
	div.rn.f32 	%f26, %f23, %f25;
	add.f32 	%f2, %f13, %f26;
	setp.lt.s32 	%p4, %r9, 1;
	mov.b32 	%r22, 0;
	@%p4 bra 	$L__BB0_4;
	mov.b32 	%r22, 0;
	mov.f32 	%f35, 0f00000000;
	mov.f32 	%f36, %f35;
	mov.f32 	%f37, %f35;
	mov.f32 	%f38, %f35;
$L__BB0_3:
	sub.f32 	%f28, %f36, %f35;
	add.f32 	%f7, %f1, %f28;
	add.f32 	%f29, %f38, %f38;
	fma.rn.f32 	%f37, %f29, %f37, %f2;
	add.s32 	%r22, %r22, 1;
	mul.f32 	%f36, %f7, %f7;
	mul.f32 	%f35, %f37, %f37;
	add.f32 	%f30, %f36, %f35;
	setp.le.f32 	%p5, %f30, 0f40800000;
	setp.lt.s32 	%p6, %r22, %r9;
	and.pred  	%p7, %p5, %p6;
	mov.f32 	%f38, %f7;
	@%p7 bra 	$L__BB0_3;
$L__BB0_4:
	mad.lo.s32 	%r6, %r7, %r17, %r1;
	setp.ne.s32 	%p8, %r22, %r9;
	@%p8 bra 	$L__BB0_6;
	cvt.s64.s32 	%rd5, %r6;
	add.s64 	%rd6, %rd1, %rd5;
	mov.b16 	%rs1, 0;
	st.global.u8 	[%rd6], %rs1;
	bra.uni 	$L__BB0_7;
$L__BB0_6:
	cvt.rn.f32.u32 	%f31, %r22;
	mul.f32 	%f32, %f31, 0f437F0000;
	cvt.rn.f32.s32 	%f33, %r9;
	div.rn.f32 	%f34, %f32, %f33;
	cvt.rzi.u32.f32 	%r20, %f34;
	cvt.s64.s32 	%rd3, %r6;
	add.s64 	%rd4, %rd1, %rd3;
	st.global.u8 	[%rd4], %r20;
$L__BB0_7:
	ret;

}


// ===== COMPILED SASS (sm_100) =====

	.target	sm_100

	.elftype	@"ET_EXEC"


//--------------------- .note.nv.tkinfo           --------------------------
	.section	.note.nv.tkinfo,"",@"SHT_NOTE"
	.sectionflags	@"SHF_NOTE_NV_TKINFO"
	.tkinfo
        /*0018*/ 	.word	0x00000002
        /*0030*/ 	.string	""
        /*0030*/ 	.string	"ptxas"
        /*0030*/ 	.string	"Cuda compilation tools, release 13.0, V13.0.88"
        /*0030*/ 	.string	"Build cuda_13.0.r13.0/compiler.36424714_0"
        /*0030*/ 	.string	"-arch sm_100 -m 64 "



//--------------------- .note.nv.cuinfo           --------------------------
	.section	.note.nv.cuinfo,"",@"SHT_NOTE"
	.sectionflags	@"SHF_NOTE_NV_CUINFO"
        /*0018*/ 	.short	0x0002
        /*001a*/ 	.short	0x0064
        /*001c*/ 	.short	0x0082
	.zero		2


//--------------------- .nv.info                  --------------------------
	.section	.nv.info,"",@"SHT_CUDA_INFO"
	.align	4


	//----- nvinfo : EIATTR_REGCOUNT
	.align		4
        /*0000*/ 	.byte	0x04, 0x2f
        /*0002*/ 	.short	(.L_1 - .L_0)
	.align		4
.L_0:
        /*0004*/ 	.word	index@(mandelbrot)
        /*0008*/ 	.word	0x00000011


	//----- nvinfo : EIATTR_FRAME_SIZE
	.align		4
.L_1:
        /*000c*/ 	.byte	0x04, 0x11
        /*000e*/ 	.short	(.L_3 - .L_2)
	.align		4
.L_2:
        /*0010*/ 	.word	index@($__internal_0_$__cuda_sm3x_div_rn_noftz_f32_slowpath)
        /*0014*/ 	.word	0x00000000


	//----- nvinfo : EIATTR_FRAME_SIZE
	.align		4
.L_3:
        /*0018*/ 	.byte	0x04, 0x11
        /*001a*/ 	.short	(.L_5 - .L_4)
	.align		4
.L_4:
        /*001c*/ 	.word	index@(mandelbrot)
        /*0020*/ 	.word	0x00000000


	//----- nvinfo : EIATTR_MIN_STACK_SIZE
	.align		4
.L_5:
        /*0024*/ 	.byte	0x04, 0x12
        /*0026*/ 	.short	(.L_7 - .L_6)
	.align		4
.L_6:
        /*0028*/ 	.word	index@(mandelbrot)
        /*002c*/ 	.word	0x00000000
.L_7:


//--------------------- .nv.compat                --------------------------
	.section	.nv.compat,"",@"SHT_CUDA_COMPAT_INFO"
	.align	4
        /*0000*/ 	.byte	0x02, 0x09, 0x00, 0x00, 0x02, 0x02, 0x01, 0x00, 0x02, 0x05, 0x05, 0x00, 0x03, 0x07, 0x01, 0x01
        /*0010*/ 	.byte	0x02, 0x03, 0x00, 0x00, 0x02, 0x06, 0x01, 0x00, 0x04, 0x0b, 0x08, 0x00, 0x01, 0x00, 0x00, 0x00
        /*0020*/ 	.byte	0x00, 0x00, 0x00, 0x00


//--------------------- .nv.info.mandelbrot       --------------------------
	.section	.nv.info.mandelbrot,"",@"SHT_CUDA_INFO"
	.sectionflags	@""
	.align	4


	//----- nvinfo : EIATTR_CUDA_API_VERSION
	.align		4
        /*0000*/ 	.byte	0x04, 0x37
        /*0002*/ 	.short	(.L_9 - .L_8)
.L_8:
        /*0004*/ 	.word	0x00000082


	//----- nvinfo : EIATTR_KPARAM_INFO
	.align		4
.L_9:
        /*0008*/ 	.byte	0x04, 0x17
        /*000a*/ 	.short	(.L_11 - .L_10)
.L_10:
        /*000c*/ 	.word	0x00000000
        /*0010*/ 	.short	0x0007
        /*0012*/ 	.short	0x0020
        /*0014*/ 	.byte	0x00, 0xf0, 0x11, 0x00


	//----- nvinfo : EIATTR_KPARAM_INFO
	.align		4
.L_11:
        /*0018*/ 	.byte	0x04, 0x17
        /*001a*/ 	.short	(.L_13 - .L_12)
.L_12:
        /*001c*/ 	.word	0x00000000
        /*0020*/ 	.short	0x0006
        /*0022*/ 	.short	0x001c
        /*0024*/ 	.byte	0x00, 0xf0, 0x11, 0x00


	//----- nvinfo : EIATTR_KPARAM_INFO
	.align		4
.L_13:
        /*0028*/ 	.byte	0x04, 0x17
        /*002a*/ 	.short	(.L_15 - .L_14)
.L_14:
        /*002c*/ 	.word	0x00000000
        /*0030*/ 	.short	0x0005
        /*0032*/ 	.short	0x0018
        /*0034*/ 	.byte	0x00, 0xf0, 0x11, 0x00


	//----- nvinfo : EIATTR_KPARAM_INFO
	.align		4
.L_15:
        /*0038*/ 	.byte	0x04, 0x17
        /*003a*/ 	.short	(.L_17 - .L_16)
.L_16:
        /*003c*/ 	.word	0x00000000
        /*0040*/ 	.short	0x0004
        /*0042*/ 	.short	0x0014
        /*0044*/ 	.byte	0x00, 0xf0, 0x11, 0x00


	//----- nvinfo : EIATTR_KPARAM_INFO
	.align		4
.L_17:
        /*0048*/ 	.byte	0x04, 0x17
        /*004a*/ 	.short	(.L_19 - .L_18)
.L_18:
        /*004c*/ 	.word	0x00000000
        /*0050*/ 	.short	0x0003
        /*0052*/ 	.short	0x0010
        /*0054*/ 	.byte	0x00, 0xf0, 0x11, 0x00


	//----- nvinfo : EIATTR_KPARAM_INFO
	.align		4
.L_19:
        /*0058*/ 	.byte	0x04, 0x17
        /*005a*/ 	.short	(.L_21 - .L_20)
.L_20:
        /*005c*/ 	.word	0x00000000
        /*0060*/ 	.short	0x0002
        /*0062*/ 	.short	0x000c
        /*0064*/ 	.byte	0x00, 0xf0, 0x11, 0x00


	//----- nvinfo : EIATTR_KPARAM_INFO
	.align		4
.L_21:
        /*0068*/ 	.byte	0x04, 0x17
        /*006a*/ 	.short	(.L_23 - .L_22)
.L_22:
        /*006c*/ 	.word	0x00000000
        /*0070*/ 	.short	0x0001
        /*0072*/ 	.short	0x0008
        /*0074*/ 	.byte	0x00, 0xf0, 0x11, 0x00


	//----- nvinfo : EIATTR_KPARAM_INFO
	.align		4
.L_23:
        /*0078*/ 	.byte	0x04, 0x17
        /*007a*/ 	.short	(.L_25 - .L_24)
.L_24:
        /*007c*/ 	.word	0x00000000
        /*0080*/ 	.short	0x0000
        /*0082*/ 	.short	0x0000
        /*0084*/ 	.byte	0x00, 0xf5, 0x21, 0x00


	//----- nvinfo : EIATTR_SPARSE_MMA_MASK
	.align		4
.L_25:
        /*0088*/ 	.byte	0x03, 0x50
        /*008a*/ 	.short	0x0000


	//----- nvinfo : EIATTR_MAXREG_COUNT
	.align		4
        /*008c*/ 	.byte	0x03, 0x1b
        /*008e*/ 	.short	0x00ff


	//----- nvinfo : EIATTR_MERCURY_ISA_VERSION
	.align		4
        /*0090*/ 	.byte	0x03, 0x5f
        /*0092*/ 	.short	0x0101


	//----- nvinfo : EIATTR_VRC_CTA_INIT_COUNT
	.align		4
        /*0094*/ 	.byte	0x02, 0x4a
	.zero		1
	.zero		1


	//----- nvinfo : EIATTR_EXIT_INSTR_OFFSETS
	.align		4
        /*0098*/ 	.byte	0x04, 0x1c
        /*009a*/ 	.short	(.L_27 - .L_26)


	//   ....[0]....
.L_26:
        /*009c*/ 	.word	0x000000c0


	//   ....[1]....
        /*00a0*/ 	.word	0x00000590


	//   ....[2]....
        /*00a4*/ 	.word	0x000006f0


	//----- nvinfo : EIATTR_CRS_STACK_SIZE
	.align		4
.L_27:
        /*00a8*/ 	.byte	0x04, 0x1e
        /*00aa*/ 	.short	(.L_29 - .L_28)
.L_28:
        /*00ac*/ 	.word	0x00000000


	//----- nvinfo : EIATTR_CBANK_PARAM_SIZE
	.align		4
.L_29:
        /*00b0*/ 	.byte	0x03, 0x19
        /*00b2*/ 	.short	0x0024


	//----- nvinfo : EIATTR_PARAM_CBANK
	.align		4
        /*00b4*/ 	.byte	0x04, 0x0a
        /*00b6*/ 	.short	(.L_31 - .L_30)
	.align		4
.L_30:
        /*00b8*/ 	.word	index@(.nv.constant0.mandelbrot)
        /*00bc*/ 	.short	0x0380
        /*00be*/ 	.short	0x0024


	//----- nvinfo : EIATTR_SW_WAR
	.align		4
.L_31:
        /*00c0*/ 	.byte	0x04, 0x36
        /*00c2*/ 	.short	(.L_33 - .L_32)
.L_32:
        /*00c4*/ 	.word	0x00000008
.L_33:


//--------------------- .nv.callgraph             --------------------------
	.section	.nv.callgraph,"",@"SHT_CUDA_CALLGRAPH"
	.align	4
	.sectionentsize	8
	.align		4
        /*0000*/ 	.word	0x00000000
	.align		4
        /*0004*/ 	.word	0xffffffff
	.align		4
        /*0008*/ 	.word	0x00000000
	.align		4
        /*000c*/ 	.word	0xfffffffe
	.align		4
        /*0010*/ 	.word	0x00000000
	.align		4
        /*0014*/ 	.word	0xfffffffd
	.align		4
        /*0018*/ 	.word	0x00000000
	.align		4
        /*001c*/ 	.word	0xfffffffc


//--------------------- .text.mandelbrot          --------------------------
	.section	.text.mandelbrot,"ax",@progbits
	.align	128
        .global         mandelbrot
        .type           mandelbrot,@function
        .size           mandelbrot,(.L_x_20 - mandelbrot)
        .other          mandelbrot,@"STO_CUDA_ENTRY STV_DEFAULT"
mandelbrot:
.text.mandelbrot:
[----:B------:R-:W-:Y:S01]  /*0000*/  LDC R1, c[0x0][0x37c] ;  /* 0x0000df00ff017b82 */ /* 0x000fe20000000800 */
[----:B------:R-:W0:Y:S07]  /*0010*/  S2R R3, SR_TID.Y ;  /* 0x0000000000037919 */ /* 0x000e2e0000002200 */
[----:B------:R-:W1:Y:S01]  /*0020*/  LDC R5, c[0x0][0x360] ;  /* 0x0000d800ff057b82 */ /* 0x000e620000000800 */
[----:B------:R-:W2:Y:S01]  /*0030*/  LDCU.64 UR6, c[0x0][0x388] ;  /* 0x00007100ff0677ac */ /* 0x000ea20008000a00 */
[----:B------:R-:W1:Y:S06]  /*0040*/  S2R R0, SR_TID.X ;  /* 0x0000000000007919 */ /* 0x000e6c0000002100 */
[----:B------:R-:W0:Y:S08]  /*0050*/  S2UR UR5, SR_CTAID.Y ;  /* 0x00000000000579c3 */ /* 0x000e300000002600 */
[----:B------:R-:W0:Y:S08]  /*0060*/  LDC R2, c[0x0][0x364] ;  /* 0x0000d900ff027b82 */ /* 0x000e300000000800 */
[----:B------:R-:W1:Y:S01]  /*0070*/  S2UR UR4, SR_CTAID.X ;  /* 0x00000000000479c3 */ /* 0x000e620000002500 */
[----:B0-----:R-:W-:-:S05]  /*0080*/  IMAD R2, R2, UR5, R3 ;  /* 0x0000000502027c24 */ /* 0x001fca000f8e0203 */
[----:B--2---:R-:W-:Y:S01]  /*0090*/  ISETP.GE.AND P0, PT, R2, UR7, PT ;  /* 0x0000000702007c0c */ /* 0x004fe2000bf06270 */
[----:B-1----:R-:W-:-:S05]  /*00a0*/  IMAD R5, R5, UR4, R0 ;  /* 0x0000000405057c24 */ /* 0x002fca000f8e0200 */
[----:B------:R-:W-:-:S13]  /*00b0*/  ISETP.GE.OR P0, PT, R5, UR6, P0 ;  /* 0x0000000605007c0c */ /* 0x000fda0008706670 */
[----:B------:R-:W-:Y:S05]  /*00c0*/  @P0 EXIT ;  /* 0x000000000000094d */ /* 0x000fea0003800000 */
[----:B------:R-:W0:Y:S01]  /*00d0*/  LDC R6, c[0x0][0x394] ;  /* 0x0000e500ff067b82 */ /* 0x000e220000000800 */
[----:B------:R-:W0:Y:S01]  /*00e0*/  LDCU UR4, c[0x0][0x398] ;  /* 0x00007300ff0477ac */ /* 0x000e220008000800 */
[----:B------:R-:W-:Y:S01]  /*00f0*/  I2FP.F32.S32 R0, UR6 ;  /* 0x0000000600007c45 */ /* 0x000fe20008201400 */
[----:B------:R-:W-:Y:S01]  /*0100*/  BSSY.RECONVERGENT B0, `(.L_x_0) ;  /* 0x0000011000007945 */ /* 0x000fe20003800200 */
[----:B------:R-:W-:-:S03]  /*0110*/  I2FP.F32.S32 R3, R5 ;  /* 0x0000000500037245 */ /* 0x000fc60000201400 */
[----:B------:R-:W-:-:S04]  /*0120*/  FADD R7, R0, -1 ;  /* 0xbf80000000077421 */ /* 0x000fc80000000000 */
[----:B------:R-:W1:Y:S01]  /*0130*/  MUFU.RCP R4, R7 ;  /* 0x0000000700047308 */ /* 0x000e620000001000 */
[----:B0-----:R-:W-:-:S04]  /*0140*/  FADD R0, -R6, UR4 ;  /* 0x0000000406007e21 */ /* 0x001fc80008000100 */
[----:B------:R-:W-:Y:S01]  /*0150*/  FMUL R0, R0, R3 ;  /* 0x0000000300007220 */ /* 0x000fe20000400000 */
[----:B-1----:R-:W-:-:S03]  /*0160*/  FFMA R9, -R7, R4, 1 ;  /* 0x3f80000007097423 */ /* 0x002fc60000000104 */
[----:B------:R-:W0:Y:S01]  /*0170*/  FCHK P0, R0, R7 ;  /* 0x0000000700007302 */ /* 0x000e220000000000 */
[----:B------:R-:W-:-:S04]  /*0180*/  FFMA R9, R4, R9, R4 ;  /* 0x0000000904097223 */ /* 0x000fc80000000004 */
[----:B------:R-:W-:-:S04]  /*0190*/  FFMA R4, R0, R9, RZ ;  /* 0x0000000900047223 */ /* 0x000fc800000000ff */
[----:B------:R-:W-:-:S04]  /*01a0*/  FFMA R3, -R7, R4, R0 ;  /* 0x0000000407037223 */ /* 0x000fc80000000100 */
[----:B------:R-:W-:Y:S01]  /*01b0*/  FFMA R4, R9, R3, R4 ;  /* 0x0000000309047223 */ /* 0x000fe20000000004 */
[----:B0-----:R-:W-:Y:S06]  /*01c0*/  @!P0 BRA `(.L_x_1) ;  /* 0x0000000000108947 */ /* 0x001fec0003800000 */
[----:B------:R-:W-:Y:S01]  /*01d0*/  IMAD.MOV.U32 R3, RZ, RZ, R7 ;  /* 0x000000ffff037224 */ /* 0x000fe200078e0007 */
[----:B------:R-:W-:-:S07]  /*01e0*/  MOV R6, 0x200 ;  /* 0x0000020000067802 */ /* 0x000fce0000000f00 */
[----:B------:R-:W-:Y:S05]  /*01f0*/  CALL.REL.NOINC `($__internal_0_$__cuda_sm3x_div_rn_noftz_f32_slowpath) ;  /* 0x0000000400407944 */ /* 0x000fea0003c00000 */
[----:B------:R-:W-:-:S07]  /*0200*/  IMAD.MOV.U32 R4, RZ, RZ, R0 ;  /* 0x000000ffff047224 */ /* 0x000fce00078e0000 */
.L_x_1:
[----:B------:R-:W-:Y:S05]  /*0210*/  BSYNC.RECONVERGENT B0 ;  /* 0x0000000000007941 */ /* 0x000fea0003800200 */
.L_x_0:
[----:B------:R-:W0:Y:S01]  /*0220*/  LDCU UR4, c[0x0][0x38c] ;  /* 0x00007180ff0477ac */ /* 0x000e220008000800 */
[----:B------:R-:W1:Y:S01]  /*0230*/  LDC R8, c[0x0][0x39c] ;  /* 0x0000e700ff087b82 */ /* 0x000e620000000800 */
[----:B------:R-:W-:Y:S01]  /*0240*/  I2FP.F32.U32 R3, R2 ;  /* 0x0000000200037245 */ /* 0x000fe20000201000 */
[----:B------:R-:W-:Y:S01]  /*0250*/  BSSY.RECONVERGENT B0, `(.L_x_2) ;  /* 0x0000014000007945 */ /* 0x000fe20003800200 */
[----:B------:R-:W2:Y:S01]  /*0260*/  LDCU UR5, c[0x0][0x394] ;  /* 0x00007280ff0577ac */ /* 0x000ea20008000800 */
[----:B0-----:R-:W-:Y:S01]  /*0270*/  I2FP.F32.U32 R0, UR4 ;  /* 0x0000000400007c45 */ /* 0x001fe20008201000 */
[----:B------:R-:W1:Y:S01]  /*0280*/  LDCU UR4, c[0x0][0x3a0] ;  /* 0x00007400ff0477ac */ /* 0x000e620008000800 */
[----:B--2---:R-:W-:-:S03]  /*0290*/  FADD R4, R4, UR5 ;  /* 0x0000000504047e21 */ /* 0x004fc60008000000 */
[----:B------:R-:W-:-:S04]  /*02a0*/  FADD R7, R0, -1 ;  /* 0xbf80000000077421 */ /* 0x000fc80000000000 */
[----:B------:R-:W0:Y:S01]  /*02b0*/  MUFU.RCP R6, R7 ;  /* 0x0000000700067308 */ /* 0x000e220000001000 */
[----:B-1----:R-:W-:-:S04]  /*02c0*/  FADD R0, -R8, UR4 ;  /* 0x0000000408007e21 */ /* 0x002fc80008000100 */
[----:B------:R-:W-:Y:S01]  /*02d0*/  FMUL R0, R0, R3 ;  /* 0x0000000300007220 */ /* 0x000fe20000400000 */
[----:B0-----:R-:W-:-:S03]  /*02e0*/  FFMA R9, -R7, R6, 1 ;  /* 0x3f80000007097423 */ /* 0x001fc60000000106 */
        /* <DEDUP_REMOVED lines=10> */
.L_x_3:
[----:B------:R-:W-:Y:S05]  /*0390*/  BSYNC.RECONVERGENT B0 ;  /* 0x0000000000007941 */ /* 0x000fea0003800200 */
.L_x_2:
[----:B------:R-:W0:Y:S01]  /*03a0*/  LDCU UR6, c[0x0][0x390] ;  /* 0x00007200ff0677ac */ /* 0x000e220008000800 */
[----:B------:R-:W-:Y:S01]  /*03b0*/  IMAD.MOV.U32 R0, RZ, RZ, RZ ;  /* 0x000000ffff007224 */ /* 0x000fe200078e00ff */
[----:B------:R-:W1:Y:S01]  /*03c0*/  LDCU UR4, c[0x0][0x39c] ;  /* 0x00007380ff0477ac */ /* 0x000e620008000800 */
[----:B0-----:R-:W-:Y:S01]  /*03d0*/  UISETP.GE.AND UP0, UPT, UR6, 0x1, UPT ;  /* 0x000000010600788c */ /* 0x001fe2000bf06270 */
[----:B-1----:R-:W-:-:S08]  /*03e0*/  FADD R9, R3, UR4 ;  /* 0x0000000403097e21 */ /* 0x002fd00008000000 */
[----:B------:R-:W-:Y:S05]  /*03f0*/  BRA.U !UP0, `(.L_x_4) ;  /* 0x0000000108447547 */ /* 0x000fea000b800000 */
[----:B------:R-:W-:Y:S01]  /*0400*/  HFMA2 R0, -RZ, RZ, 0, 0 ;  /* 0x00000000ff007431 */ /* 0x000fe200000001ff */
[----:B------:R-:W-:Y:S01]  /*0410*/  BSSY.RECONVERGENT B0, `(.L_x_4) ;  /* 0x000000f000007945 */ /* 0x000fe20003800200 */
[----:B------:R-:W-:Y:S01]  /*0420*/  IMAD.MOV.U32 R3, RZ, RZ, RZ ;  /* 0x000000ffff037224 */ /* 0x000fe200078e00ff */
[----:B------:R-:W-:Y:S01]  /*0430*/  CS2R R6, SRZ ;  /* 0x0000000000067805 */ /* 0x000fe2000001ff00 */
[----:B------:R-:W-:-:S07]  /*0440*/  IMAD.MOV.U32 R8, RZ, RZ, RZ ;  /* 0x000000ffff087224 */ /* 0x000fce00078e00ff */
.L_x_5:
[----:B------:R-:W-:Y:S01]  /*0450*/  FADD R3, R6, -R3 ;  /* 0x8000000306037221 */ /* 0x000fe20000000000 */
[----:B------:R-:W-:Y:S01]  /*0460*/  FADD R6, R8, R8 ;  /* 0x0000000808067221 */ /* 0x000fe20000000000 */
[----:B------:R-:W-:Y:S02]  /*0470*/  VIADD R0, R0, 0x1 ;  /* 0x0000000100007836 */ /* 0x000fe40000000000 */
[----:B------:R-:W-:Y:S01]  /*0480*/  FADD R8, R4, R3 ;  /* 0x0000000304087221 */ /* 0x000fe20000000000 */
[----:B------:R-:W-:Y:S02]  /*0490*/  FFMA R7, R6, R7, R9 ;  /* 0x0000000706077223 */ /* 0x000fe40000000009 */
[----:B------:R-:W-:Y:S01]  /*04a0*/  ISETP.GE.AND P0, PT, R0, UR6, PT ;  /* 0x0000000600007c0c */ /* 0x000fe2000bf06270 */
[----:B------:R-:W-:Y:S01]  /*04b0*/  FMUL R6, R8, R8 ;  /* 0x0000000808067220 */ /* 0x000fe20000400000 */
[----:B------:R-:W-:-:S04]  /*04c0*/  FMUL R3, R7, R7 ;  /* 0x0000000707037220 */ /* 0x000fc80000400000 */
[----:B------:R-:W-:-:S05]  /*04d0*/  FADD R10, R6, R3 ;  /* 0x00000003060a7221 */ /* 0x000fca0000000000 */
[----:B------:R-:W-:-:S13]  /*04e0*/  FSETP.LE.AND P1, PT, R10, 4, PT ;  /* 0x408000000a00780b */ /* 0x000fda0003f23000 */
[----:B------:R-:W-:Y:S05]  /*04f0*/  @!P0 BRA P1, `(.L_x_5) ;  /* 0xfffffffc00d48947 */ /* 0x000fea000083ffff */
[----:B------:R-:W-:Y:S05]  /*0500*/  BSYNC.RECONVERGENT B0 ;  /* 0x0000000000007941 */ /* 0x000fea0003800200 */
.L_x_4:
[----:B------:R-:W-:Y:S01]  /*0510*/  ISETP.NE.AND P0, PT, R0, UR6, PT ;  /* 0x0000000600007c0c */ /* 0x000fe2000bf05270 */
[----:B------:R-:W0:Y:S01]  /*0520*/  LDCU UR7, c[0x0][0x388] ;  /* 0x00007100ff0777ac */ /* 0x000e220008000800 */
[----:B------:R-:W1:Y:S11]  /*0530*/  LDCU.64 UR4, c[0x0][0x358] ;  /* 0x00006b00ff0477ac */ /* 0x000e760008000a00 */
[----:B------:R-:W2:Y:S01]  /*0540*/  @!P0 LDC.64 R6, c[0x0][0x380] ;  /* 0x0000e000ff068b82 */ /* 0x000ea20000000a00 */
[----:B0-----:R-:W-:-:S05]  /*0550*/  IMAD R2, R2, UR7, R5 ;  /* 0x0000000702027c24 */ /* 0x001fca000f8e0205 */
[----:B--2---:R-:W-:-:S04]  /*0560*/  @!P0 IADD3 R4, P1, PT, R2, R6, RZ ;  /* 0x0000000602048210 */ /* 0x004fc80007f3e0ff */
[----:B------:R-:W-:-:S05]  /*0570*/  @!P0 LEA.HI.X.SX32 R5, R2, R7, 0x1, P1 ;  /* 0x0000000702058211 */ /* 0x000fca00008f0eff */
[----:B-1----:R0:W-:Y:S01]  /*0580*/  @!P0 STG.E.U8 desc[UR4][R4.64], RZ ;  /* 0x000000ff04008986 */ /* 0x0021e2000c101104 */
[----:B------:R-:W-:Y:S05]  /*0590*/  @!P0 EXIT ;  /* 0x000000000000894d */ /* 0x000fea0003800000 */
[----:B------:R-:W-:Y:S01]  /*05a0*/  I2FP.F32.S32 R3, UR6 ;  /* 0x0000000600037c45 */ /* 0x000fe20008201400 */
[----:B------:R-:W-:Y:S01]  /*05b0*/  BSSY.RECONVERGENT B0, `(.L_x_6) ;  /* 0x000000e000007945 */ /* 0x000fe20003800200 */
[----:B------:R-:W-:Y:S02]  /*05c0*/  I2FP.F32.U32 R0, R0 ;  /* 0x0000000000007245 */ /* 0x000fe40000201000 */
[----:B0-----:R-:W0:Y:S03]  /*05d0*/  MUFU.RCP R4, R3 ;  /* 0x0000000300047308 */ /* 0x001e260000001000 */
[----:B------:R-:W-:-:S05]  /*05e0*/  FMUL R0, R0, 255 ;  /* 0x437f000000007820 */ /* 0x000fca0000400000 */
[----:B------:R-:W1:Y:S01]  /*05f0*/  FCHK P0, R0, R3 ;  /* 0x0000000300007302 */ /* 0x000e620000000000 */
[----:B0-----:R-:W-:-:S04]  /*0600*/  FFMA R5, -R3, R4, 1 ;  /* 0x3f80000003057423 */ /* 0x001fc80000000104 */
[----:B------:R-:W-:-:S04]  /*0610*/  FFMA R5, R4, R5, R4 ;  /* 0x0000000504057223 */ /* 0x000fc80000000004 */
[----:B------:R-:W-:-:S04]  /*0620*/  FFMA R4, R0, R5, RZ ;  /* 0x0000000500047223 */ /* 0x000fc800000000ff */
[----:B------:R-:W-:-:S04]  /*0630*/  FFMA R6, -R3, R4, R0 ;  /* 0x0000000403067223 */ /* 0x000fc80000000100 */
[----:B------:R-:W-:Y:S01]  /*0640*/  FFMA R6, R5, R6, R4 ;  /* 0x0000000605067223 */ /* 0x000fe20000000004 */
[----:B-1----:R-:W-:Y:S06]  /*0650*/  @!P0 BRA `(.L_x_7) ;  /* 0x00000000000c8947 */ /* 0x002fec0003800000 */
[----:B------:R-:W-:-:S07]  /*0660*/  MOV R6, 0x680 ;  /* 0x0000068000067802 */ /* 0x000fce0000000f00 */
[----:B------:R-:W-:Y:S05]  /*0670*/  CALL.REL.NOINC `($__internal_0_$__cuda_sm3x_div_rn_noftz_f32_slowpath) ;  /* 0x0000000000207944 */ /* 0x000fea0003c00000 */
[----:B------:R-:W-:-:S07]  /*0680*/  IMAD.MOV.U32 R6, RZ, RZ, R0 ;  /* 0x000000ffff067224 */ /* 0x000fce00078e0000 */
.L_x_7:
[----:B------:R-:W-:Y:S05]  /*0690*/  BSYNC.RECONVERGENT B0 ;  /* 0x0000000000007941 */ /* 0x000fea0003800200 */
.L_x_6:
[----:B------:R-:W0:Y:S01]  /*06a0*/  LDCU.64 UR6, c[0x0][0x380] ;  /* 0x00007000ff0677ac */ /* 0x000e220008000a00 */
[----:B------:R-:W1:Y:S01]  /*06b0*/  F2I.U32.TRUNC.NTZ R3, R6 ;  /* 0x0000000600037305 */ /* 0x000e62000020f000 */
[----:B0-----:R-:W-:-:S04]  /*06c0*/  IADD3 R4, P0, PT, R2, UR6, RZ ;  /* 0x0000000602047c10 */ /* 0x001fc8000ff1e0ff */
[----:B------:R-:W-:-:S05]  /*06d0*/  LEA.HI.X.SX32 R5, R2, UR7, 0x1, P0 ;  /* 0x0000000702057c11 */ /* 0x000fca00080f0eff */
[----:B-1----:R-:W-:Y:S01]  /*06e0*/  STG.E.U8 desc[UR4][R4.64], R3 ;  /* 0x0000000304007986 */ /* 0x002fe2000c101104 */
[----:B------:R-:W-:Y:S05]  /*06f0*/  EXIT ;  /* 0x000000000000794d */ /* 0x000fea0003800000 */
        .weak           $__internal_0_$__cuda_sm3x_div_rn_noftz_f32_slowpath
        .type           $__internal_0_$__cuda_sm3x_div_rn_noftz_f32_slowpath,@function
        .size           $__internal_0_$__cuda_sm3x_div_rn_noftz_f32_slowpath,(.L_x_20 - $__internal_0_$__cuda_sm3x_div_rn_noftz_f32_slowpath)
$__internal_0_$__cuda_sm3x_div_rn_noftz_f32_slowpath:
[----:B------:R-:W-:Y:S01]  /*0700*/  SHF.R.U32.HI R8, RZ, 0x17, R3 ;  /* 0x00000017ff087819 */ /* 0x000fe20000011603 */
[----:B------:R-:W-:Y:S01]  /*0710*/  BSSY.RECONVERGENT B1, `(.L_x_8) ;  /* 0x0000062000017945 */ /* 0x000fe20003800200 */
[----:B------:R-:W-:Y:S02]  /*0720*/  SHF.R.U32.HI R7, RZ, 0x17, R0 ;  /* 0x00000017ff077819 */ /* 0x000fe40000011600 */
[----:B------:R-:W-:Y:S02]  /*0730*/  LOP3.LUT R12, R8, 0xff, RZ, 0xc0, !PT ;  /* 0x000000ff080c7812 */ /* 0x000fe400078ec0ff */
[----:B------:R-:W-:Y:S02]  /*0740*/  LOP3.LUT R10, R7, 0xff, RZ, 0xc0, !PT ;  /* 0x000000ff070a7812 */ /* 0x000fe400078ec0ff */
[----:B------:R-:W-:-:S03]  /*0750*/  IADD3 R9, PT, PT, R12, -0x1, RZ ;  /* 0xffffffff0c097810 */ /* 0x000fc60007ffe0ff */
[----:B------:R-:W-:Y:S01]  /*0760*/  VIADD R8, R10, 0xffffffff ;  /* 0xffffffff0a087836 */ /* 0x000fe20000000000 */
[----:B------:R-:W-:-:S04]  /*0770*/  ISETP.GT.U32.AND P0, PT, R9, 0xfd, PT ;  /* 0x000000fd0900780c */ /* 0x000fc80003f04070 */
[----:B------:R-:W-:-:S13]  /*0780*/  ISETP.GT.U32.OR P0, PT, R8, 0xfd, P0 ;  /* 0x000000fd0800780c */ /* 0x000fda0000704470 */
[----:B------:R-:W-:Y:S01]  /*0790*/  @!P0 IMAD.MOV.U32 R7, RZ, RZ, RZ ;  /* 0x000000ffff078224 */ /* 0x000fe200078e00ff */
[----:B------:R-:W-:Y:S06]  /*07a0*/  @!P0 BRA `(.L_x_9) ;  /* 0x00000000005c8947 */ /* 0x000fec0003800000 */
[----:B------:R-:W-:Y:S02]  /*07b0*/  FSETP.GTU.FTZ.AND P0, PT, |R0|, +INF , PT ;  /* 0x7f8000000000780b */ /* 0x000fe40003f1c200 */
[----:B------:R-:W-:-:S04]  /*07c0*/  FSETP.GTU.FTZ.AND P1, PT, |R3|, +INF , PT ;  /* 0x7f8000000300780b */ /* 0x000fc80003f3c200 */
[----:B------:R-:W-:-:S13]  /*07d0*/  PLOP3.LUT P0, PT, P0, P1, PT, 0xf8, 0x8f ;  /* 0x00000000008f781c */ /* 0x000fda0000703f70 */
[----:B------:R-:W-:Y:S05]  /*07e0*/  @P0 BRA `(.L_x_10) ;  /* 0x00000004004c0947 */ /* 0x000fea0003800000 */
[----:B------:R-:W-:-:S13]  /*07f0*/  LOP3.LUT P0, RZ, R3, 0x7fffffff, R0, 0xc8, !PT ;  /* 0x7fffffff03ff7812 */ /* 0x000fda000780c800 */
[----:B------:R-:W-:Y:S05]  /*0800*/  @!P0 BRA `(.L_x_11) ;  /* 0x00000004003c8947 */ /* 0x000fea0003800000 */
[C---:B------:R-:W-:Y:S02]  /*0810*/  FSETP.NEU.FTZ.AND P2, PT, |R0|.reuse, +INF , PT ;  /* 0x7f8000000000780b */ /* 0x040fe40003f5d200 */
[----:B------:R-:W-:Y:S02]  /*0820*/  FSETP.NEU.FTZ.AND P1, PT, |R3|, +INF , PT ;  /* 0x7f8000000300780b */ /* 0x000fe40003f3d200 */
[----:B------:R-:W-:-:S11]  /*0830*/  FSETP.NEU.FTZ.AND P0, PT, |R0|, +INF , PT ;  /* 0x7f8000000000780b */ /* 0x000fd60003f1d200 */
[----:B------:R-:W-:Y:S05]  /*0840*/  @!P1 BRA !P2, `(.L_x_11) ;  /* 0x00000004002c9947 */ /* 0x000fea0005000000 */
[----:B------:R-:W-:-:S04]  /*0850*/  LOP3.LUT P2, RZ, R0, 0x7fffffff, RZ, 0xc0, !PT ;  /* 0x7fffffff00ff7812 */ /* 0x000fc8000784c0ff */
[----:B------:R-:W-:-:S13]  /*0860*/  PLOP3.LUT P1, PT, P1, P2, PT, 0x2f, 0xf2 ;  /* 0x0000000000f2781c */ /* 0x000fda0000f24577 */
[----:B------:R-:W-:Y:S05]  /*0870*/  @P1 BRA `(.L_x_12) ;  /* 0x0000000400181947 */ /* 0x000fea0003800000 */
[----:B------:R-:W-:-:S04]  /*0880*/  LOP3.LUT P1, RZ, R3, 0x7fffffff, RZ, 0xc0, !PT ;  /* 0x7fffffff03ff7812 */ /* 0x000fc8000782c0ff */
[----:B------:R-:W-:-:S13]  /*0890*/  PLOP3.LUT P0, PT, P0, P1, PT, 0x2f, 0xf2 ;  /* 0x0000000000f2781c */ /* 0x000fda0000702577 */
[----:B------:R-:W-:Y:S05]  /*08a0*/  @P0 BRA `(.L_x_13) ;  /* 0x0000000400000947 */ /* 0x000fea0003800000 */
[----:B------:R-:W-:Y:S02]  /*08b0*/  ISETP.GE.AND P0, PT, R8, RZ, PT ;  /* 0x000000ff0800720c */ /* 0x000fe40003f06270 */
[----:B------:R-:W-:-:S11]  /*08c0*/  ISETP.GE.AND P1, PT, R9, RZ, PT ;  /* 0x000000ff0900720c */ /* 0x000fd60003f26270 */
[----:B------:R-:W-:Y:S02]  /*08d0*/  @P0 IMAD.MOV.U32 R7, RZ, RZ, RZ ;  /* 0x000000ffff070224 */ /* 0x000fe400078e00ff */
[----:B------:R-:W-:Y:S01]  /*08e0*/  @!P0 FFMA R0, R0, 1.84467440737095516160e+19, RZ ;  /* 0x5f80000000008823 */ /* 0x000fe200000000ff */
[----:B------:R-:W-:Y:S02]  /*08f0*/  @!P0 IMAD.MOV.U32 R7, RZ, RZ, -0x40 ;  /* 0xffffffc0ff078424 */ /* 0x000fe400078e00ff */
[----:B------:R-:W-:-:S03]  /*0900*/  @!P1 FFMA R3, R3, 1.84467440737095516160e+19, RZ ;  /* 0x5f80000003039823 */ /* 0x000fc600000000ff */
[----:B------:R-:W-:-:S07]  /*0910*/  @!P1 IADD3 R7, PT, PT, R7, 0x40, RZ ;  /* 0x0000004007079810 */ /* 0x000fce0007ffe0ff */
.L_x_9:
[----:B------:R-:W-:Y:S01]  /*0920*/  LEA R8, R12, 0xc0800000, 0x17 ;  /* 0xc08000000c087811 */ /* 0x000fe200078eb8ff */
[----:B------:R-:W-:Y:S04]  /*0930*/  BSSY.RECONVERGENT B2, `(.L_x_14) ;  /* 0x0000036000027945 */ /* 0x000fe80003800200 */
[----:B------:R-:W-:Y:S02]  /*0940*/  IMAD.IADD R8, R3, 0x1, -R8 ;  /* 0x0000000103087824 */ /* 0x000fe400078e0a08 */
[----:B------:R-:W-:Y:S02]  /*0950*/  VIADD R3, R10, 0xffffff81 ;  /* 0xffffff810a037836 */ /* 0x000fe40000000000 */
[----:B------:R0:W1:Y:S01]  /*0960*/  MUFU.RCP R9, R8 ;  /* 0x0000000800097308 */ /* 0x0000620000001000 */
[----:B------:R-:W-:Y:S01]  /*0970*/  FADD.FTZ R11, -R8, -RZ ;  /* 0x800000ff080b7221 */ /* 0x000fe20000010100 */
[C---:B------:R-:W-:Y:S01]  /*0980*/  IMAD R0, R3.reuse, -0x800000, R0 ;  /* 0xff80000003007824 */ /* 0x040fe200078e0200 */
[----:B0-----:R-:W-:-:S05]  /*0990*/  IADD3 R8, PT, PT, R3, 0x7f, -R12 ;  /* 0x0000007f03087810 */ /* 0x001fca0007ffe80c */
[----:B------:R-:W-:Y:S02]  /*09a0*/  IMAD.IADD R8, R8, 0x1, R7 ;  /* 0x0000000108087824 */ /* 0x000fe400078e0207 */
[----:B-1----:R-:W-:-:S04]  /*09b0*/  FFMA R10, R9, R11, 1 ;  /* 0x3f800000090a7423 */ /* 0x002fc8000000000b */
[----:B------:R-:W-:-:S04]  /*09c0*/  FFMA R14, R9, R10, R9 ;  /* 0x0000000a090e7223 */ /* 0x000fc80000000009 */
[----:B------:R-:W-:-:S04]  /*09d0*/  FFMA R9, R0, R14, RZ ;  /* 0x0000000e00097223 */ /* 0x000fc800000000ff */
[----:B------:R-:W-:-:S04]  /*09e0*/  FFMA R10, R11, R9, R0 ;  /* 0x000000090b0a7223 */ /* 0x000fc80000000000 */
[----:B------:R-:W-:-:S04]  /*09f0*/  FFMA R9, R14, R10, R9 ;  /* 0x0000000a0e097223 */ /* 0x000fc80000000009 */
[----:B------:R-:W-:-:S04]  /*0a00*/  FFMA R10, R11, R9, R0 ;  /* 0x000000090b0a7223 */ /* 0x000fc80000000000 */
[----:B------:R-:W-:-:S05]  /*0a10*/  FFMA R0, R14, R10, R9 ;  /* 0x0000000a0e007223 */ /* 0x000fca0000000009 */
[----:B------:R-:W-:-:S04]  /*0a20*/  SHF.R.U32.HI R3, RZ, 0x17, R0 ;  /* 0x00000017ff037819 */ /* 0x000fc80000011600 */
[----:B------:R-:W-:-:S04]  /*0a30*/  LOP3.LUT R3, R3, 0xff, RZ, 0xc0, !PT ;  /* 0x000000ff03037812 */ /* 0x000fc800078ec0ff */
[----:B------:R-:W-:-:S05]  /*0a40*/  IADD3 R11, PT, PT, R3, R8, RZ ;  /* 0x00000008030b7210 */ /* 0x000fca0007ffe0ff */
[----:B------:R-:W-:-:S05]  /*0a50*/  VIADD R3, R11, 0xffffffff ;  /* 0xffffffff0b037836 */ /* 0x000fca0000000000 */
[----:B------:R-:W-:-:S13]  /*0a60*/  ISETP.GE.U32.AND P0, PT, R3, 0xfe, PT ;  /* 0x000000fe0300780c */ /* 0x000fda0003f06070 */
[----:B------:R-:W-:Y:S05]  /*0a70*/  @!P0 BRA `(.L_x_15) ;  /* 0x0000000000808947 */ /* 0x000fea0003800000 */
[----:B------:R-:W-:-:S13]  /*0a80*/  ISETP.GT.AND P0, PT, R11, 0xfe, PT ;  /* 0x000000fe0b00780c */ /* 0x000fda0003f04270 */
[----:B------:R-:W-:Y:S05]  /*0a90*/  @P0 BRA `(.L_x_16) ;  /* 0x00000000006c0947 */ /* 0x000fea0003800000 */
[----:B------:R-:W-:-:S13]  /*0aa0*/  ISETP.GE.AND P0, PT, R11, 0x1, PT ;  /* 0x000000010b00780c */ /* 0x000fda0003f06270 */
[----:B------:R-:W-:Y:S05]  /*0ab0*/  @P0 BRA `(.L_x_17) ;  /* 0x0000000000740947 */ /* 0x000fea0003800000 */
[----:B------:R-:W-:Y:S02]  /*0ac0*/  ISETP.GE.AND P0, PT, R11, -0x18, PT ;  /* 0xffffffe80b00780c */ /* 0x000fe40003f06270 */
[----:B------:R-:W-:-:S11]  /*0ad0*/  LOP3.LUT R0, R0, 0x80000000, RZ, 0xc0, !PT ;  /* 0x8000000000007812 */ /* 0x000fd600078ec0ff */
[----:B------:R-:W-:Y:S05]  /*0ae0*/  @!P0 BRA `(.L_x_17) ;  /* 0x0000000000688947 */ /* 0x000fea0003800000 */
[CCC-:B------:R-:W-:Y:S01]  /*0af0*/  FFMA.RZ R3, R14.reuse, R10.reuse, R9.reuse ;  /* 0x0000000a0e037223 */ /* 0x1c0fe2000000c009 */
[CCC-:B------:R-:W-:Y:S01]  /*0b00*/  FFMA.RM R8, R14.reuse, R10.reuse, R9.reuse ;  /* 0x0000000a0e087223 */ /* 0x1c0fe20000004009 */
[C---:B------:R-:W-:Y:S02]  /*0b10*/  ISETP.NE.AND P2, PT, R11.reuse, RZ, PT ;  /* 0x000000ff0b00720c */ /* 0x040fe40003f45270 */
[----:B------:R-:W-:Y:S02]  /*0b20*/  ISETP.NE.AND P1, PT, R11, RZ, PT ;  /* 0x000000ff0b00720c */ /* 0x000fe40003f25270 */
[----:B------:R-:W-:Y:S01]  /*0b30*/  LOP3.LUT R7, R3, 0x7fffff, RZ, 0xc0, !PT ;  /* 0x007fffff03077812 */ /* 0x000fe200078ec0ff */
[----:B------:R-:W-:Y:S01]  /*0b40*/  FFMA.RP R3, R14, R10, R9 ;  /* 0x0000000a0e037223 */ /* 0x000fe20000008009 */
[----:B------:R-:W-:Y:S02]  /*0b50*/  VIADD R10, R11, 0x20 ;  /* 0x000000200b0a7836 */ /* 0x000fe40000000000 */
[----:B------:R-:W-:Y:S01]  /*0b60*/  LOP3.LUT R7, R7, 0x800000, RZ, 0xfc, !PT ;  /* 0x0080000007077812 */ /* 0x000fe200078efcff */
[----:B------:R-:W-:Y:S01]  /*0b70*/  IMAD.MOV R9, RZ, RZ, -R11 ;  /* 0x000000ffff097224 */ /* 0x000fe200078e0a0b */
[----:B------:R-:W-:-:S02]  /*0b80*/  FSETP.NEU.FTZ.AND P0, PT, R3, R8, PT ;  /* 0x000000080300720b */ /* 0x000fc40003f1d000 */
[----:B------:R-:W-:Y:S02]  /*0b90*/  SHF.L.U32 R10, R7, R10, RZ ;  /* 0x0000000a070a7219 */ /* 0x000fe400000006ff */
[----:B------:R-:W-:Y:S02]  /*0ba0*/  SEL R8, R9, RZ, P2 ;  /* 0x000000ff09087207 */ /* 0x000fe40001000000 */
[----:B------:R-:W-:Y:S02]  /*0bb0*/  ISETP.NE.AND P1, PT, R10, RZ, P1 ;  /* 0x000000ff0a00720c */ /* 0x000fe40000f25270 */
[----:B------:R-:W-:Y:S02]  /*0bc0*/  SHF.R.U32.HI R8, RZ, R8, R7 ;  /* 0x00000008ff087219 */ /* 0x000fe40000011607 */
[----:B------:R-:W-:Y:S02]  /*0bd0*/  PLOP3.LUT P0, PT, P0, P1, PT, 0xf8, 0x8f ;  /* 0x00000000008f781c */ /* 0x000fe40000703f70 */
[----:B------:R-:W-:-:S02]  /*0be0*/  SHF.R.U32.HI R10, RZ, 0x1, R8 ;  /* 0x00000001ff0a7819 */ /* 0x000fc40000011608 */
[----:B------:R-:W-:-:S04]  /*0bf0*/  SEL R3, RZ, 0x1, !P0 ;  /* 0x00000001ff037807 */ /* 0x000fc80004000000 */
[----:B------:R-:W-:-:S04]  /*0c00*/  LOP3.LUT R3, R3, 0x1, R10, 0xf8, !PT ;  /* 0x0000000103037812 */ /* 0x000fc800078ef80a */
[----:B------:R-:W-:-:S04]  /*0c10*/  LOP3.LUT R3, R3, R8, RZ, 0xc0, !PT ;  /* 0x0000000803037212 */ /* 0x000fc800078ec0ff */
[----:B------:R-:W-:-:S04]  /*0c20*/  IADD3 R3, PT, PT, R10, R3, RZ ;  /* 0x000000030a037210 */ /* 0x000fc80007ffe0ff */
[----:B------:R-:W-:Y:S01]  /*0c30*/  LOP3.LUT R0, R3, R0, RZ, 0xfc, !PT ;  /* 0x0000000003007212 */ /* 0x000fe200078efcff */
[----:B------:R-:W-:Y:S06]  /*0c40*/  BRA `(.L_x_17) ;  /* 0x0000000000107947 */ /* 0x000fec0003800000 */
.L_x_16:
[----:B------:R-:W-:-:S04]  /*0c50*/  LOP3.LUT R0, R0, 0x80000000, RZ, 0xc0, !PT ;  /* 0x8000000000007812 */ /* 0x000fc800078ec0ff */
[----:B------:R-:W-:Y:S01]  /*0c60*/  LOP3.LUT R0, R0, 0x7f800000, RZ, 0xfc, !PT ;  /* 0x7f80000000007812 */ /* 0x000fe200078efcff */
[----:B------:R-:W-:Y:S06]  /*0c70*/  BRA `(.L_x_17) ;  /* 0x0000000000047947 */ /* 0x000fec0003800000 */
.L_x_15:
[----:B------:R-:W-:-:S07]  /*0c80*/  IMAD R0, R8, 0x800000, R0 ;  /* 0x0080000008007824 */ /* 0x000fce00078e0200 */
.L_x_17:
[----:B------:R-:W-:Y:S05]  /*0c90*/  BSYNC.RECONVERGENT B2 ;  /* 0x0000000000027941 */ /* 0x000fea0003800200 */
.L_x_14:
[----:B------:R-:W-:Y:S05]  /*0ca0*/  BRA `(.L_x_18) ;  /* 0x0000000000207947 */ /* 0x000fea0003800000 */
.L_x_13:
[----:B------:R-:W-:-:S04]  /*0cb0*/  LOP3.LUT R0, R3, 0x80000000, R0, 0x48, !PT ;  /* 0x8000000003007812 */ /* 0x000fc800078e4800 */
[----:B------:R-:W-:Y:S01]  /*0cc0*/  LOP3.LUT R0, R0, 0x7f800000, RZ, 0xfc, !PT ;  /* 0x7f80000000007812 */ /* 0x000fe200078efcff */
[----:B------:R-:W-:Y:S06]  /*0cd0*/  BRA `(.L_x_18) ;  /* 0x0000000000147947 */ /* 0x000fec0003800000 */
.L_x_12:
[----:B------:R-:W-:Y:S01]  /*0ce0*/  LOP3.LUT R0, R3, 0x80000000, R0, 0x48, !PT ;  /* 0x8000000003007812 */ /* 0x000fe200078e4800 */
[----:B------:R-:W-:Y:S06]  /*0cf0*/  BRA `(.L_x_18) ;  /* 0x00000000000c7947 */ /* 0x000fec0003800000 */
.L_x_11:
[----:B------:R-:W0:Y:S01]  /*0d00*/  MUFU.RSQ R0, -QNAN ;  /* 0xffc0000000007908 */ /* 0x000e220000001400 */
[----:B------:R-:W-:Y:S05]  /*0d10*/  BRA `(.L_x_18) ;  /* 0x0000000000047947 */ /* 0x000fea0003800000 */
.L_x_10:
[----:B------:R-:W-:-:S07]  /*0d20*/  FADD.FTZ R0, R0, R3 ;  /* 0x0000000300007221 */ /* 0x000fce0000010000 */
.L_x_18:
[----:B------:R-:W-:Y:S05]  /*0d30*/  BSYNC.RECONVERGENT B1 ;  /* 0x0000000000017941 */ /* 0x000fea0003800200 */
.L_x_8:
[----:B------:R-:W-:-:S04]  /*0d40*/  IMAD.MOV.U32 R7, RZ, RZ, 0x0 ;  /* 0x00000000ff077424 */ /* 0x000fc800078e00ff */
[----:B0-----:R-:W-:Y:S05]  /*0d50*/  RET.REL.NODEC R6 `(mandelbrot) ;  /* 0xfffffff006a87950 */ /* 0x001fea0003c3ffff */
.L_x_19:
[----:B------:R-:W-:-:S00]  /*0d60*/  BRA `(.L_x_19) ;  /* 0xfffffffc00fc7947 */ /* 0x000fc0000383ffff */
[----:B------:R-:W-:-:S00]  /*0d70*/  NOP ;  /* 0x0000000000007918 */ /* 0x000fc00000000000 */
        /* <DEDUP_REMOVED lines=8> */
.L_x_20:


//--------------------- .nv.shared.reserved.0     --------------------------
	.section	.nv.shared.reserved.0,"aw",@nobits
	.weak		__nv_reservedSMEM_offset_0_alias
	.size		__nv_reservedSMEM_offset_0_alias, 0, 64
	.other		__nv_reservedSMEM_offset_0_alias,@"STO_CUDA_RESERVED_SHARED STV_DEFAULT"
__nv_reservedSMEM_offset_0_alias:
	.zero		0
	.zero		64


//--------------------- .nv.constant0.mandelbrot  --------------------------
	.section	.nv.constant0.mandelbrot,"a",@progbits
	.sectionflags	@""
	.align	4
.nv.constant0.mandelbrot:
	.zero		932


//--------------------- SYMBOLS --------------------------

	.type		.nv.reservedSmem.offset0,@object
	.size		.nv.reservedSmem.offset0,0x4
